//
// Generated by NVIDIA NVVM Compiler
//
// Compiler Build ID: CL-36424714
// Cuda compilation tools, release 13.0, V13.0.88
// Based on NVVM 20.0.0
//

.version 9.0
.target sm_100
.address_size 64

	// .globl	_Z8multiplyiiPfS_S_

.visible .entry _Z8multiplyiiPfS_S_(
	.param .u32 _Z8multiplyiiPfS_S__param_0,
	.param .u32 _Z8multiplyiiPfS_S__param_1,
	.param .u64 .ptr .align 1 _Z8multiplyiiPfS_S__param_2,
	.param .u64 .ptr .align 1 _Z8multiplyiiPfS_S__param_3,
	.param .u64 .ptr .align 1 _Z8multiplyiiPfS_S__param_4
)
{
	.reg .pred 	%p<13>;
	.reg .b32 	%r<41>;
	.reg .b32 	%f<55>;
	.reg .b64 	%rd<66>;

	ld.param.u32 	%r18, [_Z8multiplyiiPfS_S__param_0];
	ld.param.u32 	%r17, [_Z8multiplyiiPfS_S__param_1];
	ld.param.u64 	%rd15, [_Z8multiplyiiPfS_S__param_2];
	ld.param.u64 	%rd16, [_Z8multiplyiiPfS_S__param_3];
	ld.param.u64 	%rd14, [_Z8multiplyiiPfS_S__param_4];
	cvta.to.global.u64 	%rd1, %rd16;
	cvta.to.global.u64 	%rd2, %rd15;
	mov.u32 	%r19, %ctaid.y;
	mov.u32 	%r20, %ntid.y;
	mov.u32 	%r21, %tid.y;
	mad.lo.s32 	%r1, %r19, %r20, %r21;
	mov.u32 	%r22, %ctaid.x;
	mov.u32 	%r23, %ntid.x;
	mov.u32 	%r24, %tid.x;
	mad.lo.s32 	%r2, %r22, %r23, %r24;
	setp.ge.s32 	%p1, %r1, %r18;
	setp.ge.s32 	%p2, %r2, %r17;
	or.pred  	%p3, %p1, %p2;
	@%p3 bra 	$L__BB0_13;
	mul.lo.s32 	%r3, %r17, %r1;
	setp.lt.s32 	%p4, %r17, 1;
	@%p4 bra 	$L__BB0_13;
	add.s32 	%r26, %r3, %r2;
	cvta.to.global.u64 	%rd17, %rd14;
	mul.wide.s32 	%rd18, %r26, 4;
	add.s64 	%rd3, %rd17, %rd18;
	ld.global.f32 	%f52, [%rd3];
	and.b32  	%r4, %r17, 7;
	setp.lt.u32 	%p5, %r17, 8;
	mov.b32 	%r39, 0;
	@%p5 bra 	$L__BB0_5;
	and.b32  	%r27, %r17, 2147483640;
	neg.s32 	%r37, %r27;
	mul.wide.u32 	%rd19, %r17, 4;
	add.s64 	%rd4, %rd1, %rd19;
	mul.wide.u32 	%rd20, %r17, 8;
	add.s64 	%rd5, %rd1, %rd20;
	mul.wide.u32 	%rd21, %r17, 12;
	add.s64 	%rd6, %rd1, %rd21;
	mul.wide.u32 	%rd22, %r17, 16;
	add.s64 	%rd7, %rd1, %rd22;
	mul.wide.u32 	%rd23, %r17, 20;
	add.s64 	%rd8, %rd1, %rd23;
	mul.wide.u32 	%rd24, %r17, 24;
	add.s64 	%rd9, %rd1, %rd24;
	mul.wide.u32 	%rd25, %r17, 28;
	add.s64 	%rd10, %rd1, %rd25;
	mul.wide.u32 	%rd26, %r3, 4;
	add.s64 	%rd27, %rd26, %rd2;
	add.s64 	%rd65, %rd27, 16;
	mov.u32 	%r36, %r2;
$L__BB0_4:
	.pragma "nounroll";
	and.b32  	%r39, %r17, 2147483640;
	mul.wide.s32 	%rd28, %r36, 4;
	add.s64 	%rd29, %rd4, %rd28;
	add.s64 	%rd30, %rd5, %rd28;
	add.s64 	%rd31, %rd6, %rd28;
	add.s64 	%rd32, %rd7, %rd28;
	add.s64 	%rd33, %rd8, %rd28;
	add.s64 	%rd34, %rd9, %rd28;
	add.s64 	%rd35, %rd10, %rd28;
	add.s64 	%rd36, %rd1, %rd28;
	ld.global.f32 	%f9, [%rd65+-16];
	ld.global.f32 	%f10, [%rd36];
	fma.rn.f32 	%f11, %f9, %f10, %f52;
	st.global.f32 	[%rd3], %f11;
	ld.global.f32 	%f12, [%rd65+-12];
	ld.global.f32 	%f13, [%rd29];
	fma.rn.f32 	%f14, %f12, %f13, %f11;
	st.global.f32 	[%rd3], %f14;
	ld.global.f32 	%f15, [%rd65+-8];
	ld.global.f32 	%f16, [%rd30];
	fma.rn.f32 	%f17, %f15, %f16, %f14;
	st.global.f32 	[%rd3], %f17;
	ld.global.f32 	%f18, [%rd65+-4];
	ld.global.f32 	%f19, [%rd31];
	fma.rn.f32 	%f20, %f18, %f19, %f17;
	st.global.f32 	[%rd3], %f20;
	ld.global.f32 	%f21, [%rd65];
	ld.global.f32 	%f22, [%rd32];
	fma.rn.f32 	%f23, %f21, %f22, %f20;
	st.global.f32 	[%rd3], %f23;
	ld.global.f32 	%f24, [%rd65+4];
	ld.global.f32 	%f25, [%rd33];
	fma.rn.f32 	%f26, %f24, %f25, %f23;
	st.global.f32 	[%rd3], %f26;
	ld.global.f32 	%f27, [%rd65+8];
	ld.global.f32 	%f28, [%rd34];
	fma.rn.f32 	%f29, %f27, %f28, %f26;
	st.global.f32 	[%rd3], %f29;
	ld.global.f32 	%f30, [%rd65+12];
	ld.global.f32 	%f31, [%rd35];
	fma.rn.f32 	%f52, %f30, %f31, %f29;
	st.global.f32 	[%rd3], %f52;
	add.s32 	%r37, %r37, 8;
	shl.b32 	%r28, %r17, 3;
	add.s32 	%r36, %r36, %r28;
	add.s64 	%rd65, %rd65, 32;
	setp.ne.s32 	%p6, %r37, 0;
	@%p6 bra 	$L__BB0_4;
$L__BB0_5:
	setp.eq.s32 	%p7, %r4, 0;
	@%p7 bra 	$L__BB0_13;
	and.b32  	%r12, %r17, 3;
	setp.lt.u32 	%p8, %r4, 4;
	@%p8 bra 	$L__BB0_8;
	add.s32 	%r29, %r39, %r3;
	mul.wide.u32 	%rd37, %r29, 4;
	add.s64 	%rd38, %rd2, %rd37;
	ld.global.f32 	%f32, [%rd38];
	mad.lo.s32 	%r30, %r39, %r17, %r2;
	mul.wide.s32 	%rd39, %r30, 4;
	add.s64 	%rd40, %rd1, %rd39;
	ld.global.f32 	%f33, [%rd40];
	fma.rn.f32 	%f34, %f32, %f33, %f52;
	st.global.f32 	[%rd3], %f34;
	cvt.u64.u32 	%rd41, %r3;
	cvt.u64.u32 	%rd42, %r39;
	add.s64 	%rd43, %rd42, %rd41;
	shl.b64 	%rd44, %rd43, 2;
	add.s64 	%rd45, %rd2, %rd44;
	ld.global.f32 	%f35, [%rd45+4];
	mul.wide.u32 	%rd46, %r17, 4;
	add.s64 	%rd47, %rd40, %rd46;
	ld.global.f32 	%f36, [%rd47];
	fma.rn.f32 	%f37, %f35, %f36, %f34;
	st.global.f32 	[%rd3], %f37;
	ld.global.f32 	%f38, [%rd45+8];
	add.s64 	%rd48, %rd47, %rd46;
	ld.global.f32 	%f39, [%rd48];
	fma.rn.f32 	%f40, %f38, %f39, %f37;
	st.global.f32 	[%rd3], %f40;
	ld.global.f32 	%f41, [%rd45+12];
	add.s64 	%rd49, %rd48, %rd46;
	ld.global.f32 	%f42, [%rd49];
	fma.rn.f32 	%f52, %f41, %f42, %f40;
	st.global.f32 	[%rd3], %f52;
	add.s32 	%r39, %r39, 4;
$L__BB0_8:
	setp.eq.s32 	%p9, %r12, 0;
	@%p9 bra 	$L__BB0_13;
	setp.eq.s32 	%p10, %r12, 1;
	@%p10 bra 	$L__BB0_11;
	add.s32 	%r31, %r39, %r3;
	mul.wide.u32 	%rd50, %r31, 4;
	add.s64 	%rd51, %rd2, %rd50;
	ld.global.f32 	%f43, [%rd51];
	mad.lo.s32 	%r32, %r39, %r17, %r2;
	mul.wide.s32 	%rd52, %r32, 4;
	add.s64 	%rd53, %rd1, %rd52;
	ld.global.f32 	%f44, [%rd53];
	fma.rn.f32 	%f45, %f43, %f44, %f52;
	st.global.f32 	[%rd3], %f45;
	cvt.u64.u32 	%rd54, %r3;
	cvt.u64.u32 	%rd55, %r39;
	add.s64 	%rd56, %rd55, %rd54;
	shl.b64 	%rd57, %rd56, 2;
	add.s64 	%rd58, %rd2, %rd57;
	ld.global.f32 	%f46, [%rd58+4];
	mul.wide.u32 	%rd59, %r17, 4;
	add.s64 	%rd60, %rd53, %rd59;
	ld.global.f32 	%f47, [%rd60];
	fma.rn.f32 	%f52, %f46, %f47, %f45;
	st.global.f32 	[%rd3], %f52;
	add.s32 	%r39, %r39, 2;
$L__BB0_11:
	and.b32  	%r33, %r17, 1;
	setp.eq.b32 	%p11, %r33, 1;
	not.pred 	%p12, %p11;
	@%p12 bra 	$L__BB0_13;
	add.s32 	%r34, %r39, %r3;
	mul.wide.u32 	%rd61, %r34, 4;
	add.s64 	%rd62, %rd2, %rd61;
	ld.global.f32 	%f48, [%rd62];
	mad.lo.s32 	%r35, %r39, %r17, %r2;
	mul.wide.s32 	%rd63, %r35, 4;
	add.s64 	%rd64, %rd1, %rd63;
	ld.global.f32 	%f49, [%rd64];
	fma.rn.f32 	%f50, %f48, %f49, %f52;
	st.global.f32 	[%rd3], %f50;
$L__BB0_13:
	ret;

}


// ===== COMPILED SASS (sm_100) =====

	.target	sm_100

	.elftype	@"ET_EXEC"


//--------------------- .note.nv.tkinfo           --------------------------
	.section	.note.nv.tkinfo,"",@"SHT_NOTE"
	.sectionflags	@"SHF_NOTE_NV_TKINFO"
	.tkinfo
        /*0018*/ 	.word	0x00000002
        /*0030*/ 	.string	""
        /*0030*/ 	.string	"ptxas"
        /*0030*/ 	.string	"Cuda compilation tools, release 13.0, V13.0.88"
        /*0030*/ 	.string	"Build cuda_13.0.r13.0/compiler.36424714_0"
        /*0030*/ 	.string	"-arch sm_100 -m 64 "



//--------------------- .note.nv.cuinfo           --------------------------
	.section	.note.nv.cuinfo,"",@"SHT_NOTE"
	.sectionflags	@"SHF_NOTE_NV_CUINFO"
        /*0018*/ 	.short	0x0002
        /*001a*/ 	.short	0x0064
        /*001c*/ 	.short	0x0082
	.zero		2


//--------------------- .nv.info                  --------------------------
	.section	.nv.info,"",@"SHT_CUDA_INFO"
	.align	4


	//----- nvinfo : EIATTR_REGCOUNT
	.align		4
        /*0000*/ 	.byte	0x04, 0x2f
        /*0002*/ 	.short	(.L_1 - .L_0)
	.align		4
.L_0:
        /*0004*/ 	.word	index@(_Z8multiplyiiPfS_S_)
        /*0008*/ 	.word	0x00000018


	//----- nvinfo : EIATTR_FRAME_SIZE
	.align		4
.L_1:
        /*000c*/ 	.byte	0x04, 0x11
        /*000e*/ 	.short	(.L_3 - .L_2)
	.align		4
.L_2:
        /*0010*/ 	.word	index@(_Z8multiplyiiPfS_S_)
        /*0014*/ 	.word	0x00000000


	//----- nvinfo : EIATTR_MIN_STACK_SIZE
	.align		4
.L_3:
        /*0018*/ 	.byte	0x04, 0x12
        /*001a*/ 	.short	(.L_5 - .L_4)
	.align		4
.L_4:
        /*001c*/ 	.word	index@(_Z8multiplyiiPfS_S_)
        /*0020*/ 	.word	0x00000000
.L_5:


//--------------------- .nv.compat                --------------------------
	.section	.nv.compat,"",@"SHT_CUDA_COMPAT_INFO"
	.align	4
        /*0000*/ 	.byte	0x02, 0x09, 0x00, 0x00, 0x02, 0x02, 0x01, 0x00, 0x02, 0x05, 0x05, 0x00, 0x03, 0x07, 0x01, 0x01
        /*0010*/ 	.byte	0x02, 0x03, 0x00, 0x00, 0x02, 0x06, 0x01, 0x00, 0x04, 0x0b, 0x08, 0x00, 0x09, 0x00, 0x00, 0x00
        /*0020*/ 	.byte	0x00, 0x00, 0x00, 0x00


//--------------------- .nv.info._Z8multiplyiiPfS_S_ --------------------------
	.section	.nv.info._Z8multiplyiiPfS_S_,"",@"SHT_CUDA_INFO"
	.sectionflags	@""
	.align	4


	//----- nvinfo : EIATTR_CUDA_API_VERSION
	.align		4
        /*0000*/ 	.byte	0x04, 0x37
        /*0002*/ 	.short	(.L_7 - .L_6)
.L_6:
        /*0004*/ 	.word	0x00000082


	//----- nvinfo : EIATTR_KPARAM_INFO
	.align		4
.L_7:
        /*0008*/ 	.byte	0x04, 0x17
        /*000a*/ 	.short	(.L_9 - .L_8)
.L_8:
        /*000c*/ 	.word	0x00000000
        /*0010*/ 	.short	0x0004
        /*0012*/ 	.short	0x0018
        /*0014*/ 	.byte	0x00, 0xf5, 0x21, 0x00


	//----- nvinfo : EIATTR_KPARAM_INFO
	.align		4
.L_9:
        /*0018*/ 	.byte	0x04, 0x17
        /*001a*/ 	.short	(.L_11 - .L_10)
.L_10:
        /*001c*/ 	.word	0x00000000
        /*0020*/ 	.short	0x0003
        /*0022*/ 	.short	0x0010
        /*0024*/ 	.byte	0x00, 0xf5, 0x21, 0x00


	//----- nvinfo : EIATTR_KPARAM_INFO
	.align		4
.L_11:
        /*0028*/ 	.byte	0x04, 0x17
        /*002a*/ 	.short	(.L_13 - .L_12)
.L_12:
        /*002c*/ 	.word	0x00000000
        /*0030*/ 	.short	0x0002
        /*0032*/ 	.short	0x0008
        /*0034*/ 	.byte	0x00, 0xf5, 0x21, 0x00


	//----- nvinfo : EIATTR_KPARAM_INFO
	.align		4
.L_13:
        /*0038*/ 	.byte	0x04, 0x17
        /*003a*/ 	.short	(.L_15 - .L_14)
.L_14:
        /*003c*/ 	.word	0x00000000
        /*0040*/ 	.short	0x0001
        /*0042*/ 	.short	0x0004
        /*0044*/ 	.byte	0x00, 0xf0, 0x11, 0x00


	//----- nvinfo : EIATTR_KPARAM_INFO
	.align		4
.L_15:
        /*0048*/ 	.byte	0x04, 0x17
        /*004a*/ 	.short	(.L_17 - .L_16)
.L_16:
        /*004c*/ 	.word	0x00000000
        /*0050*/ 	.short	0x0000
        /*0052*/ 	.short	0x0000
        /*0054*/ 	.byte	0x00, 0xf0, 0x11, 0x00


	//----- nvinfo : EIATTR_SPARSE_MMA_MASK
	.align		4
.L_17:
        /*0058*/ 	.byte	0x03, 0x50
        /*005a*/ 	.short	0x0000


	//----- nvinfo : EIATTR_MAXREG_COUNT
	.align		4
        /*005c*/ 	.byte	0x03, 0x1b
        /*005e*/ 	.short	0x00ff


	//----- nvinfo : EIATTR_MERCURY_ISA_VERSION
	.align		4
        /*0060*/ 	.byte	0x03, 0x5f
        /*0062*/ 	.short	0x0101


	//----- nvinfo : EIATTR_VRC_CTA_INIT_COUNT
	.align		4
        /*0064*/ 	.byte	0x02, 0x4a
	.zero		1
	.zero		1


	//----- nvinfo : EIATTR_EXIT_INSTR_OFFSETS
	.align		4
        /*0068*/ 	.byte	0x04, 0x1c
        /*006a*/ 	.short	(.L_19 - .L_18)


	//   ....[0]....
.L_18:
        /*006c*/ 	.word	0x000000c0


	//   ....[1]....
        /*0070*/ 	.word	0x000000f0


	//   ....[2]....
        /*0074*/ 	.word	0x00000650


	//   ....[3]....
        /*0078*/ 	.word	0x000008c0


	//   ....[4]....
        /*007c*/ 	.word	0x00000a80


	//   ....[5]....
        /*0080*/ 	.word	0x00000b30


	//----- nvinfo : EIATTR_CBANK_PARAM_SIZE
	.align		4
.L_19:
        /*0084*/ 	.byte	0x03, 0x19
        /*0086*/ 	.short	0x0020


	//----- nvinfo : EIATTR_PARAM_CBANK
	.align		4
        /*0088*/ 	.byte	0x04, 0x0a
        /*008a*/ 	.short	(.L_21 - .L_20)
	.align		4
.L_20:
        /*008c*/ 	.word	index@(.nv.constant0._Z8multiplyiiPfS_S_)
        /*0090*/ 	.short	0x0380
        /*0092*/ 	.short	0x0020


	//----- nvinfo : EIATTR_SW_WAR
	.align		4
.L_21:
        /*0094*/ 	.byte	0x04, 0x36
        /*0096*/ 	.short	(.L_23 - .L_22)
.L_22:
        /*0098*/ 	.word	0x00000008
.L_23:


//--------------------- .nv.callgraph             --------------------------
	.section	.nv.callgraph,"",@"SHT_CUDA_CALLGRAPH"
	.align	4
	.sectionentsize	8
	.align		4
        /*0000*/ 	.word	0x00000000
	.align		4
        /*0004*/ 	.word	0xffffffff
	.align		4
        /*0008*/ 	.word	0x00000000
	.align		4
        /*000c*/ 	.word	0xfffffffe
	.align		4
        /*0010*/ 	.word	0x00000000
	.align		4
        /*0014*/ 	.word	0xfffffffd
	.align		4
        /*0018*/ 	.word	0x00000000
	.align		4
        /*001c*/ 	.word	0xfffffffc


//--------------------- .text._Z8multiplyiiPfS_S_ --------------------------
	.section	.text._Z8multiplyiiPfS_S_,"ax",@progbits
	.align	128
        .global         _Z8multiplyiiPfS_S_
        .type           _Z8multiplyiiPfS_S_,@function
        .size           _Z8multiplyiiPfS_S_,(.L_x_5 - _Z8multiplyiiPfS_S_)
        .other          _Z8multiplyiiPfS_S_,@"STO_CUDA_ENTRY STV_DEFAULT"
_Z8multiplyiiPfS_S_:
.text._Z8multiplyiiPfS_S_:
[----:B------:R-:W-:Y:S01]  /*0000*/  LDC R1, c[0x0][0x37c] ;  /* 0x0000df00ff017b82 */ /* 0x000fe20000000800 */
[----:B------:R-:W0:Y:S07]  /*0010*/  S2R R3, SR_TID.X ;  /* 0x0000000000037919 */ /* 0x000e2e0000002100 */
[----:B------:R-:W1:Y:S01]  /*0020*/  LDC R5, c[0x0][0x364] ;  /* 0x0000d900ff057b82 */ /* 0x000e620000000800 */
[----:B------:R-:W2:Y:S01]  /*0030*/  LDCU.64 UR18, c[0x0][0x380] ;  /* 0x00007000ff1277ac */ /* 0x000ea20008000a00 */
[----:B------:R-:W1:Y:S06]  /*0040*/  S2R R2, SR_TID.Y ;  /* 0x0000000000027919 */ /* 0x000e6c0000002200 */
[----:B------:R-:W0:Y:S08]  /*0050*/  S2UR UR5, SR_CTAID.X ;  /* 0x00000000000579c3 */ /* 0x000e300000002500 */
[----:B------:R-:W0:Y:S08]  /*0060*/  LDC R0, c[0x0][0x360] ;  /* 0x0000d800ff007b82 */ /* 0x000e300000000800 */
[----:B------:R-:W1:Y:S01]  /*0070*/  S2UR UR4, SR_CTAID.Y ;  /* 0x00000000000479c3 */ /* 0x000e620000002600 */
[----:B0-----:R-:W-:-:S05]  /*0080*/  IMAD R0, R0, UR5, R3 ;  /* 0x0000000500007c24 */ /* 0x001fca000f8e0203 */
[----:B--2---:R-:W-:Y:S01]  /*0090*/  ISETP.GE.AND P0, PT, R0, UR19, PT ;  /* 0x0000001300007c0c */ /* 0x004fe2000bf06270 */
[----:B-1----:R-:W-:-:S05]  /*00a0*/  IMAD R5, R5, UR4, R2 ;  /* 0x0000000405057c24 */ /* 0x002fca000f8e0202 */
[----:B------:R-:W-:-:S13]  /*00b0*/  ISETP.GE.OR P0, PT, R5, UR18, P0 ;  /* 0x0000001205007c0c */ /* 0x000fda0008706670 */
[----:B------:R-:W-:Y:S05]  /*00c0*/  @P0 EXIT ;  /* 0x000000000000094d */ /* 0x000fea0003800000 */
[----:B------:R-:W-:-:S06]  /*00d0*/  UISETP.GE.AND UP0, UPT, UR19, 0x1, UPT ;  /* 0x000000011300788c */ /* 0x000fcc000bf06270 */
[----:B------:R-:W-:-:S13]  /*00e0*/  PLOP3.LUT P0, PT, PT, PT, UP0, 0x80, 0x8 ;  /* 0x000000000008781c */ /* 0x000fda0003f0f008 */
[----:B------:R-:W-:Y:S05]  /*00f0*/  @!P0 EXIT ;  /* 0x000000000000894d */ /* 0x000fea0003800000 */
[----:B------:R-:W0:Y:S01]  /*0100*/  LDC.64 R2, c[0x0][0x398] ;  /* 0x0000e600ff027b82 */ /* 0x000e220000000a00 */
[----:B------:R-:W1:Y:S01]  /*0110*/  LDCU.64 UR16, c[0x0][0x358] ;  /* 0x00006b00ff1077ac */ /* 0x000e620008000a00 */
[----:B------:R-:W-:-:S05]  /*0120*/  IMAD R5, R5, UR19, RZ ;  /* 0x0000001305057c24 */ /* 0x000fca000f8e02ff */
[----:B------:R-:W-:-:S05]  /*0130*/  IADD3 R7, PT, PT, R0, R5, RZ ;  /* 0x0000000500077210 */ /* 0x000fca0007ffe0ff */
[----:B0-----:R-:W-:-:S05]  /*0140*/  IMAD.WIDE R2, R7, 0x4, R2 ;  /* 0x0000000407027825 */ /* 0x001fca00078e0202 */
[----:B-1----:R0:W5:Y:S01]  /*0150*/  LDG.E R7, desc[UR16][R2.64] ;  /* 0x0000001002077981 */ /* 0x002162000c1e1900 */
[----:B------:R-:W-:Y:S01]  /*0160*/  UISETP.GE.U32.AND UP0, UPT, UR19, 0x8, UPT ;  /* 0x000000081300788c */ /* 0x000fe2000bf06070 */
[----:B------:R-:W-:-:S08]  /*0170*/  HFMA2 R4, -RZ, RZ, 0, 0 ;  /* 0x00000000ff047431 */ /* 0x000fd000000001ff */
[----:B0-----:R-:W-:Y:S05]  /*0180*/  BRA.U !UP0, `(.L_x_0) ;  /* 0x0000000508287547 */ /* 0x001fea000b800000 */
[----:B------:R-:W0:Y:S01]  /*0190*/  LDC.64 R8, c[0x0][0x388] ;  /* 0x0000e200ff087b82 */ /* 0x000e220000000a00 */
[----:B------:R-:W1:Y:S01]  /*01a0*/  LDCU.64 UR20, c[0x0][0x390] ;  /* 0x00007200ff1477ac */ /* 0x000e620008000a00 */
[----:B------:R-:W-:Y:S01]  /*01b0*/  MOV R4, R0 ;  /* 0x0000000000047202 */ /* 0x000fe20000000f00 */
[----:B------:R-:W-:-:S04]  /*01c0*/  ULOP3.LUT UR4, UR19, 0x7ffffff8, URZ, 0xc0, !UPT ;  /* 0x7ffffff813047892 */ /* 0x000fc8000f8ec0ff */
[----:B------:R-:W-:Y:S02]  /*01d0*/  UIADD3 UR4, UPT, UPT, -UR4, URZ, URZ ;  /* 0x000000ff04047290 */ /* 0x000fe4000fffe1ff */
[----:B-1----:R-:W-:Y:S02]  /*01e0*/  UIMAD.WIDE.U32 UR6, UR19, 0xc, UR20 ;  /* 0x0000000c130678a5 */ /* 0x002fe4000f8e0014 */
[----:B------:R-:W-:Y:S02]  /*01f0*/  UIMAD.WIDE.U32 UR8, UR19, 0x10, UR20 ;  /* 0x00000010130878a5 */ /* 0x000fe4000f8e0014 */
[----:B------:R-:W-:Y:S01]  /*0200*/  UIMAD.WIDE.U32 UR10, UR19, 0x14, UR20 ;  /* 0x00000014130a78a5 */ /* 0x000fe2000f8e0014 */
[----:B0-----:R-:W-:Y:S01]  /*0210*/  IMAD.WIDE.U32 R8, R5, 0x4, R8 ;  /* 0x0000000405087825 */ /* 0x001fe200078e0008 */
[----:B------:R-:W-:Y:S02]  /*0220*/  UIMAD.WIDE.U32 UR12, UR19, 0x18, UR20 ;  /* 0x00000018130c78a5 */ /* 0x000fe4000f8e0014 */
[----:B------:R-:W-:Y:S01]  /*0230*/  UIMAD.WIDE.U32 UR14, UR19, 0x1c, UR20 ;  /* 0x0000001c130e78a5 */ /* 0x000fe2000f8e0014 */
[----:B------:R-:W-:-:S04]  /*0240*/  IADD3 R6, P0, PT, R8, 0x10, RZ ;  /* 0x0000001008067810 */ /* 0x000fc80007f1e0ff */
[----:B------:R-:W-:-:S09]  /*0250*/  IADD3.X R9, PT, PT, RZ, R9, RZ, P0, !PT ;  /* 0x00000009ff097210 */ /* 0x000fd200007fe4ff */
.L_x_1:
[----:B------:R-:W-:Y:S02]  /*0260*/  MOV R11, 0x4 ;  /* 0x00000004000b7802 */ /* 0x000fe40000000f00 */
[----:B------:R-:W-:-:S03]  /*0270*/  MOV R8, R6 ;  /* 0x0000000600087202 */ /* 0x000fc60000000f00 */
[----:B------:R-:W-:Y:S02]  /*0280*/  IMAD.WIDE R10, R4, R11, UR20 ;  /* 0x00000014040a7e25 */ /* 0x000fe4000f8e020b */
[----:B------:R-:W2:Y:S04]  /*0290*/  LDG.E R6, desc[UR16][R8.64+-0x10] ;  /* 0xfffff01008067981 */ /* 0x000ea8000c1e1900 */
[----:B------:R-:W2:Y:S01]  /*02a0*/  LDG.E R10, desc[UR16][R10.64] ;  /* 0x000000100a0a7981 */ /* 0x000ea2000c1e1900 */
[----:B------:R-:W-:-:S06]  /*02b0*/  UIMAD.WIDE.U32 UR22, UR19, 0x4, UR20 ;  /* 0x00000004131678a5 */ /* 0x000fcc000f8e0014 */
[----:B------:R-:W-:Y:S02]  /*02c0*/  MOV R12, UR22 ;  /* 0x00000016000c7c02 */ /* 0x000fe40008000f00 */
[----:B------:R-:W-:Y:S01]  /*02d0*/  MOV R13, UR23 ;  /* 0x00000017000d7c02 */ /* 0x000fe20008000f00 */
[----:B--2--5:R-:W-:Y:S02]  /*02e0*/  FFMA R15, R6, R10, R7 ;  /* 0x0000000a060f7223 */ /* 0x024fe40000000007 */
[----:B0-----:R-:W-:-:S03]  /*02f0*/  IMAD.WIDE R6, R4, 0x4, R12 ;  /* 0x0000000404067825 */ /* 0x001fc600078e020c */
[----:B------:R0:W-:Y:S04]  /*0300*/  STG.E desc[UR16][R2.64], R15 ;  /* 0x0000000f02007986 */ /* 0x0001e8000c101910 */
[----:B------:R-:W2:Y:S04]  /*0310*/  LDG.E R6, desc[UR16][R6.64] ;  /* 0x0000001006067981 */ /* 0x000ea8000c1e1900 */
[----:B------:R-:W2:Y:S01]  /*0320*/  LDG.E R14, desc[UR16][R8.64+-0xc] ;  /* 0xfffff410080e7981 */ /* 0x000ea2000c1e1900 */
[----:B------:R-:W-:-:S06]  /*0330*/  UIMAD.WIDE.U32 UR22, UR19, 0x8, UR20 ;  /* 0x00000008131678a5 */ /* 0x000fcc000f8e0014 */
[----:B------:R-:W-:Y:S02]  /*0340*/  MOV R12, UR22 ;  /* 0x00000016000c7c02 */ /* 0x000fe40008000f00 */
[----:B------:R-:W-:-:S03]  /*0350*/  MOV R13, UR23 ;  /* 0x00000017000d7c02 */ /* 0x000fc60008000f00 */
[----:B------:R-:W-:-:S04]  /*0360*/  IMAD.WIDE R10, R4, 0x4, R12 ;  /* 0x00000004040a7825 */ /* 0x000fc800078e020c */
[----:B--2---:R-:W-:-:S05]  /*0370*/  FFMA R17, R14, R6, R15 ;  /* 0x000000060e117223 */ /* 0x004fca000000000f */
[----:B------:R-:W-:Y:S04]  /*0380*/  STG.E desc[UR16][R2.64], R17 ;  /* 0x0000001102007986 */ /* 0x000fe8000c101910 */
[----:B------:R-:W0:Y:S04]  /*0390*/  LDG.E R10, desc[UR16][R10.64] ;  /* 0x000000100a0a7981 */ /* 0x000e28000c1e1900 */
[----:B------:R-:W0:Y:S01]  /*03a0*/  LDG.E R12, desc[UR16][R8.64+-0x8] ;  /* 0xfffff810080c7981 */ /* 0x000e22000c1e1900 */
[----:B------:R-:W-:-:S05]  /*03b0*/  HFMA2 R13, -RZ, RZ, 0, 2.384185791015625e-07 ;  /* 0x00000004ff0d7431 */ /* 0x000fca00000001ff */
[----:B------:R-:W-:-:S04]  /*03c0*/  IMAD.WIDE R6, R4, R13, UR6 ;  /* 0x0000000604067e25 */ /* 0x000fc8000f8e020d */
[----:B0-----:R-:W-:-:S05]  /*03d0*/  FFMA R15, R12, R10, R17 ;  /* 0x0000000a0c0f7223 */ /* 0x001fca0000000011 */
[----:B------:R0:W-:Y:S04]  /*03e0*/  STG.E desc[UR16][R2.64], R15 ;  /* 0x0000000f02007986 */ /* 0x0001e8000c101910 */
[----:B------:R-:W2:Y:S04]  /*03f0*/  LDG.E R6, desc[UR16][R6.64] ;  /* 0x0000001006067981 */ /* 0x000ea8000c1e1900 */
[----:B------:R-:W2:Y:S02]  /*0400*/  LDG.E R12, desc[UR16][R8.64+-0x4] ;  /* 0xfffffc10080c7981 */ /* 0x000ea4000c1e1900 */
[----:B--2---:R-:W-:Y:S01]  /*0410*/  FFMA R19, R12, R6, R15 ;  /* 0x000000060c137223 */ /* 0x004fe2000000000f */
[----:B------:R-:W-:-:S04]  /*0420*/  IMAD.WIDE R12, R4, R13, UR8 ;  /* 0x00000008040c7e25 */ /* 0x000fc8000f8e020d */
[----:B------:R1:W-:Y:S04]  /*0430*/  STG.E desc[UR16][R2.64], R19 ;  /* 0x0000001302007986 */ /* 0x0003e8000c101910 */
[----:B------:R-:W2:Y:S04]  /*0440*/  LDG.E R12, desc[UR16][R12.64] ;  /* 0x000000100c0c7981 */ /* 0x000ea8000c1e1900 */
[----:B------:R-:W2:Y:S01]  /*0450*/  LDG.E R10, desc[UR16][R8.64] ;  /* 0x00000010080a7981 */ /* 0x000ea2000c1e1900 */
[----:B------:R-:W-:Y:S01]  /*0460*/  MOV R11, 0x4 ;  /* 0x00000004000b7802 */ /* 0x000fe20000000f00 */
[----:B0-----:R-:W-:-:S02]  /*0470*/  HFMA2 R15, -RZ, RZ, 0, 2.384185791015625e-07 ;  /* 0x00000004ff0f7431 */ /* 0x001fc400000001ff */
[----:B--2---:R-:W-:Y:S02]  /*0480*/  FFMA R17, R10, R12, R19 ;  /* 0x0000000c0a117223 */ /* 0x004fe40000000013 */
[----:B------:R-:W-:-:S03]  /*0490*/  IMAD.WIDE R10, R4, R11, UR10 ;  /* 0x0000000a040a7e25 */ /* 0x000fc6000f8e020b */
[----:B------:R0:W-:Y:S04]  /*04a0*/  STG.E desc[UR16][R2.64], R17 ;  /* 0x0000001102007986 */ /* 0x0001e8000c101910 */
[----:B------:R-:W2:Y:S04]  /*04b0*/  LDG.E R10, desc[UR16][R10.64] ;  /* 0x000000100a0a7981 */ /* 0x000ea8000c1e1900 */
[----:B------:R-:W2:Y:S01]  /*04c0*/  LDG.E R6, desc[UR16][R8.64+0x4] ;  /* 0x0000041008067981 */ /* 0x000ea2000c1e1900 */
[----:B------:R-:W-:-:S04]  /*04d0*/  IMAD.WIDE R14, R4, R15, UR12 ;  /* 0x0000000c040e7e25 */ /* 0x000fc8000f8e020f */
[----:B--2---:R-:W-:-:S05]  /*04e0*/  FFMA R21, R6, R10, R17 ;  /* 0x0000000a06157223 */ /* 0x004fca0000000011 */
[----:B------:R0:W-:Y:S04]  /*04f0*/  STG.E desc[UR16][R2.64], R21 ;  /* 0x0000001502007986 */ /* 0x0001e8000c101910 */
[----:B------:R-:W1:Y:S04]  /*0500*/  LDG.E R14, desc[UR16][R14.64] ;  /* 0x000000100e0e7981 */ /* 0x000e68000c1e1900 */
[----:B------:R-:W1:Y:S01]  /*0510*/  LDG.E R6, desc[UR16][R8.64+0x8] ;  /* 0x0000081008067981 */ /* 0x000e62000c1e1900 */
[----:B------:R-:W-:-:S05]  /*0520*/  MOV R13, 0x4 ;  /* 0x00000004000d7802 */ /* 0x000fca0000000f00 */
[----:B------:R-:W-:-:S04]  /*0530*/  IMAD.WIDE R12, R4, R13, UR14 ;  /* 0x0000000e040c7e25 */ /* 0x000fc8000f8e020d */
[----:B-1----:R-:W-:-:S05]  /*0540*/  FFMA R19, R6, R14, R21 ;  /* 0x0000000e06137223 */ /* 0x002fca0000000015 */
[----:B------:R0:W-:Y:S04]  /*0550*/  STG.E desc[UR16][R2.64], R19 ;  /* 0x0000001302007986 */ /* 0x0001e8000c101910 */
[----:B------:R-:W2:Y:S04]  /*0560*/  LDG.E R12, desc[UR16][R12.64] ;  /* 0x000000100c0c7981 */ /* 0x000ea8000c1e1900 */
[----:B------:R-:W2:Y:S01]  /*0570*/  LDG.E R6, desc[UR16][R8.64+0xc] ;  /* 0x00000c1008067981 */ /* 0x000ea2000c1e1900 */
[----:B------:R-:W-:Y:S01]  /*0580*/  UIADD3 UR4, UPT, UPT, UR4, 0x8, URZ ;  /* 0x0000000804047890 */ /* 0x000fe2000fffe0ff */
[----:B------:R-:W-:-:S03]  /*0590*/  MOV R11, UR19 ;  /* 0x00000013000b7c02 */ /* 0x000fc60008000f00 */
[----:B------:R-:W-:Y:S01]  /*05a0*/  UISETP.NE.AND UP0, UPT, UR4, URZ, UPT ;  /* 0x000000ff0400728c */ /* 0x000fe2000bf05270 */
[----:B------:R-:W-:Y:S01]  /*05b0*/  LEA R4, R11, R4, 0x3 ;  /* 0x000000040b047211 */ /* 0x000fe200078e18ff */
[----:B--2---:R-:W-:Y:S01]  /*05c0*/  FFMA R7, R6, R12, R19 ;  /* 0x0000000c06077223 */ /* 0x004fe20000000013 */
[----:B------:R-:W-:-:S04]  /*05d0*/  IADD3 R6, P0, PT, R8, 0x20, RZ ;  /* 0x0000002008067810 */ /* 0x000fc80007f1e0ff */
[----:B------:R0:W-:Y:S01]  /*05e0*/  STG.E desc[UR16][R2.64], R7 ;  /* 0x0000000702007986 */ /* 0x0001e2000c101910 */
[----:B------:R-:W-:Y:S01]  /*05f0*/  IADD3.X R9, PT, PT, RZ, R9, RZ, P0, !PT ;  /* 0x00000009ff097210 */ /* 0x000fe200007fe4ff */
[----:B------:R-:W-:Y:S07]  /*0600*/  BRA.U UP0, `(.L_x_1) ;  /* 0xfffffffd00147547 */ /* 0x000fee000b83ffff */
[----:B------:R-:W-:-:S06]  /*0610*/  ULOP3.LUT UR4, UR19, 0x7ffffff8, URZ, 0xc0, !UPT ;  /* 0x7ffffff813047892 */ /* 0x000fcc000f8ec0ff */
[----:B------:R-:W-:-:S07]  /*0620*/  MOV R4, UR4 ;  /* 0x0000000400047c02 */ /* 0x000fce0008000f00 */
.L_x_0:
[----:B------:R-:W-:-:S06]  /*0630*/  ULOP3.LUT UR4, UR19, 0x7, URZ, 0xc0, !UPT ;  /* 0x0000000713047892 */ /* 0x000fcc000f8ec0ff */
[----:B------:R-:W-:-:S13]  /*0640*/  ISETP.NE.AND P0, PT, RZ, UR4, PT ;  /* 0x00000004ff007c0c */ /* 0x000fda000bf05270 */
[----:B------:R-:W-:Y:S05]  /*0650*/  @!P0 EXIT ;  /* 0x000000000000894d */ /* 0x000fea0003800000 */
[----:B------:R-:W-:Y:S02]  /*0660*/  UISETP.GE.U32.AND UP0, UPT, UR4, 0x4, UPT ;  /* 0x000000040400788c */ /* 0x000fe4000bf06070 */
[----:B------:R-:W-:-:S07]  /*0670*/  ULOP3.LUT UR4, UR19, 0x3, URZ, 0xc0, !UPT ;  /* 0x0000000313047892 */ /* 0x000fce000f8ec0ff */
[----:B------:R-:W-:Y:S05]  /*0680*/  BRA.U !UP0, `(.L_x_2) ;  /* 0x0000000108887547 */ /* 0x000fea000b800000 */
[----:B------:R-:W1:Y:S01]  /*0690*/  LDC.64 R10, c[0x0][0x388] ;  /* 0x0000e200ff0a7b82 */ /* 0x000e620000000a00 */
[----:B------:R-:W-:Y:S01]  /*06a0*/  IADD3 R9, PT, PT, R5, R4, RZ ;  /* 0x0000000405097210 */ /* 0x000fe20007ffe0ff */
[----:B------:R-:W-:Y:S01]  /*06b0*/  IMAD R15, R4, UR19, R0 ;  /* 0x00000013040f7c24 */ /* 0x000fe2000f8e0200 */
[----:B------:R-:W2:Y:S05]  /*06c0*/  LDCU.64 UR6, c[0x0][0x388] ;  /* 0x00007100ff0677ac */ /* 0x000eaa0008000a00 */
[----:B------:R-:W3:Y:S01]  /*06d0*/  LDC.64 R12, c[0x0][0x390] ;  /* 0x0000e400ff0c7b82 */ /* 0x000ee20000000a00 */
[----:B-1----:R-:W-:-:S06]  /*06e0*/  IMAD.WIDE.U32 R10, R9, 0x4, R10 ;  /* 0x00000004090a7825 */ /* 0x002fcc00078e000a */
[----:B------:R-:W4:Y:S01]  /*06f0*/  LDG.E R10, desc[UR16][R10.64] ;  /* 0x000000100a0a7981 */ /* 0x000f22000c1e1900 */
[----:B---3--:R-:W-:-:S05]  /*0700*/  IMAD.WIDE R12, R15, 0x4, R12 ;  /* 0x000000040f0c7825 */ /* 0x008fca00078e020c */
[----:B------:R-:W4:Y:S01]  /*0710*/  LDG.E R6, desc[UR16][R12.64] ;  /* 0x000000100c067981 */ /* 0x000f22000c1e1900 */
[----:B------:R-:W-:Y:S02]  /*0720*/  IADD3 R9, P0, PT, R5, R4, RZ ;  /* 0x0000000405097210 */ /* 0x000fe40007f1e0ff */
[----:B0-----:R-:W-:Y:S02]  /*0730*/  MOV R17, UR19 ;  /* 0x0000001300117c02 */ /* 0x001fe40008000f00 */
[----:B------:R-:W-:Y:S02]  /*0740*/  IADD3.X R14, PT, PT, RZ, RZ, RZ, P0, !PT ;  /* 0x000000ffff0e7210 */ /* 0x000fe400007fe4ff */
[----:B--2---:R-:W-:-:S04]  /*0750*/  LEA R8, P0, R9, UR6, 0x2 ;  /* 0x0000000609087c11 */ /* 0x004fc8000f8010ff */
[----:B------:R-:W-:Y:S01]  /*0760*/  LEA.HI.X R9, R9, UR7, R14, 0x2, P0 ;  /* 0x0000000709097c11 */ /* 0x000fe200080f140e */
[----:B----45:R-:W-:Y:S01]  /*0770*/  FFMA R15, R10, R6, R7 ;  /* 0x000000060a0f7223 */ /* 0x030fe20000000007 */
[----:B------:R-:W-:-:S04]  /*0780*/  IMAD.WIDE.U32 R6, R17, 0x4, R12 ;  /* 0x0000000411067825 */ /* 0x000fc800078e000c */
[----:B------:R1:W-:Y:S04]  /*0790*/  STG.E desc[UR16][R2.64], R15 ;  /* 0x0000000f02007986 */ /* 0x0003e8000c101910 */
[----:B------:R-:W2:Y:S04]  /*07a0*/  LDG.E R11, desc[UR16][R6.64] ;  /* 0x00000010060b7981 */ /* 0x000ea8000c1e1900 */
[----:B------:R-:W2:Y:S01]  /*07b0*/  LDG.E R10, desc[UR16][R8.64+0x4] ;  /* 0x00000410080a7981 */ /* 0x000ea2000c1e1900 */
[----:B------:R-:W-:Y:S01]  /*07c0*/  MOV R13, UR19 ;  /* 0x00000013000d7c02 */ /* 0x000fe20008000f00 */
[----:B--2---:R-:W-:-:S04]  /*07d0*/  FFMA R17, R10, R11, R15 ;  /* 0x0000000b0a117223 */ /* 0x004fc8000000000f */
[----:B------:R-:W-:Y:S01]  /*07e0*/  IMAD.WIDE.U32 R10, R13, 0x4, R6 ;  /* 0x000000040d0a7825 */ /* 0x000fe200078e0006 */
        /* <DEDUP_REMOVED lines=9> */
[----:B------:R-:W-:Y:S01]  /*0880*/  IADD3 R4, PT, PT, R4, 0x4, RZ ;  /* 0x0000000404047810 */ /* 0x000fe20007ffe0ff */
[----:B--2---:R-:W-:-:S05]  /*0890*/  FFMA R7, R6, R12, R19 ;  /* 0x0000000c06077223 */ /* 0x004fca0000000013 */
[----:B------:R1:W-:Y:S02]  /*08a0*/  STG.E desc[UR16][R2.64], R7 ;  /* 0x0000000702007986 */ /* 0x0003e4000c101910 */
.L_x_2:
[----:B------:R-:W-:-:S13]  /*08b0*/  ISETP.NE.AND P0, PT, RZ, UR4, PT ;  /* 0x00000004ff007c0c */ /* 0x000fda000bf05270 */
[----:B------:R-:W-:Y:S05]  /*08c0*/  @!P0 EXIT ;  /* 0x000000000000894d */ /* 0x000fea0003800000 */
[----:B------:R-:W-:-:S09]  /*08d0*/  UISETP.NE.AND UP0, UPT, UR4, 0x1, UPT ;  /* 0x000000010400788c */ /* 0x000fd2000bf05270 */
[----:B------:R-:W-:Y:S05]  /*08e0*/  BRA.U !UP0, `(.L_x_3) ;  /* 0x0000000108587547 */ /* 0x000fea000b800000 */
[----:B------:R-:W2:Y:S01]  /*08f0*/  LDC.64 R8, c[0x0][0x388] ;  /* 0x0000e200ff087b82 */ /* 0x000ea20000000a00 */
[----:B------:R-:W-:Y:S01]  /*0900*/  IADD3 R11, PT, PT, R5, R4, RZ ;  /* 0x00000004050b7210 */ /* 0x000fe20007ffe0ff */
[----:B-1----:R-:W-:Y:S01]  /*0910*/  IMAD R15, R4, UR19, R0 ;  /* 0x00000013040f7c24 */ /* 0x002fe2000f8e0200 */
[----:B------:R-:W1:Y:S05]  /*0920*/  LDCU.64 UR4, c[0x0][0x388] ;  /* 0x00007100ff0477ac */ /* 0x000e6a0008000a00 */
[----:B------:R-:W3:Y:S01]  /*0930*/  LDC.64 R12, c[0x0][0x390] ;  /* 0x0000e400ff0c7b82 */ /* 0x000ee20000000a00 */
[----:B--2---:R-:W-:-:S06]  /*0940*/  IMAD.WIDE.U32 R10, R11, 0x4, R8 ;  /* 0x000000040b0a7825 */ /* 0x004fcc00078e0008 */
[----:B------:R-:W0:Y:S01]  /*0950*/  LDG.E R10, desc[UR16][R10.64] ;  /* 0x000000100a0a7981 */ /* 0x000e22000c1e1900 */
[----:B---3--:R-:W-:-:S05]  /*0960*/  IMAD.WIDE R12, R15, 0x4, R12 ;  /* 0x000000040f0c7825 */ /* 0x008fca00078e020c */
[----:B------:R-:W0:Y:S01]  /*0970*/  LDG.E R6, desc[UR16][R12.64] ;  /* 0x000000100c067981 */ /* 0x000e22000c1e1900 */
[----:B------:R-:W-:Y:S02]  /*0980*/  IADD3 R9, P0, PT, R5, R4, RZ ;  /* 0x0000000405097210 */ /* 0x000fe40007f1e0ff */
[----:B------:R-:W-:Y:S02]  /*0990*/  MOV R15, UR19 ;  /* 0x00000013000f7c02 */ /* 0x000fe40008000f00 */
[----:B------:R-:W-:Y:S02]  /*09a0*/  IADD3.X R14, PT, PT, RZ, RZ, RZ, P0, !PT ;  /* 0x000000ffff0e7210 */ /* 0x000fe400007fe4ff */
[----:B-1----:R-:W-:-:S04]  /*09b0*/  LEA R8, P0, R9, UR4, 0x2 ;  /* 0x0000000409087c11 */ /* 0x002fc8000f8010ff */
[----:B------:R-:W-:Y:S01]  /*09c0*/  LEA.HI.X R9, R9, UR5, R14, 0x2, P0 ;  /* 0x0000000509097c11 */ /* 0x000fe200080f140e */
[----:B------:R-:W-:-:S04]  /*09d0*/  IMAD.WIDE.U32 R14, R15, 0x4, R12 ;  /* 0x000000040f0e7825 */ /* 0x000fc800078e000c */
[----:B0----5:R-:W-:-:S05]  /*09e0*/  FFMA R17, R10, R6, R7 ;  /* 0x000000060a117223 */ /* 0x021fca0000000007 */
[----:B------:R2:W-:Y:S04]  /*09f0*/  STG.E desc[UR16][R2.64], R17 ;  /* 0x0000001102007986 */ /* 0x0005e8000c101910 */
[----:B------:R-:W3:Y:S04]  /*0a00*/  LDG.E R14, desc[UR16][R14.64] ;  /* 0x000000100e0e7981 */ /* 0x000ee8000c1e1900 */
[----:B------:R-:W3:Y:S01]  /*0a10*/  LDG.E R8, desc[UR16][R8.64+0x4] ;  /* 0x0000041008087981 */ /* 0x000ee2000c1e1900 */
[----:B------:R-:W-:Y:S01]  /*0a20*/  IADD3 R4, PT, PT, R4, 0x2, RZ ;  /* 0x0000000204047810 */ /* 0x000fe20007ffe0ff */
[----:B---3--:R-:W-:-:S05]  /*0a30*/  FFMA R7, R8, R14, R17 ;  /* 0x0000000e08077223 */ /* 0x008fca0000000011 */
[----:B------:R2:W-:Y:S02]  /*0a40*/  STG.E desc[UR16][R2.64], R7 ;  /* 0x0000000702007986 */ /* 0x0005e4000c101910 */
.L_x_3:
[----:B------:R-:W-:-:S04]  /*0a50*/  ULOP3.LUT UR4, UR19, 0x1, URZ, 0xc0, !UPT ;  /* 0x0000000113047892 */ /* 0x000fc8000f8ec0ff */
[----:B------:R-:W-:-:S06]  /*0a60*/  UISETP.NE.U32.AND UP0, UPT, UR4, 0x1, UPT ;  /* 0x000000010400788c */ /* 0x000fcc000bf05070 */
[----:B------:R-:W-:-:S13]  /*0a70*/  PLOP3.LUT P0, PT, PT, PT, UP0, 0x80, 0x8 ;  /* 0x000000000008781c */ /* 0x000fda0003f0f008 */
[----:B------:R-:W-:Y:S05]  /*0a80*/  @P0 EXIT ;  /* 0x000000000000094d */ /* 0x000fea0003800000 */
[----:B------:R-:W3:Y:S01]  /*0a90*/  LDC.64 R8, c[0x0][0x388] ;  /* 0x0000e200ff087b82 */ /* 0x000ee20000000a00 */
[----:B------:R-:W-:Y:S01]  /*0aa0*/  IADD3 R5, PT, PT, R5, R4, RZ ;  /* 0x0000000405057210 */ /* 0x000fe20007ffe0ff */
[----:B------:R-:W-:-:S06]  /*0ab0*/  IMAD R13, R4, UR19, R0 ;  /* 0x00000013040d7c24 */ /* 0x000fcc000f8e0200 */
[----:B------:R-:W4:Y:S01]  /*0ac0*/  LDC.64 R10, c[0x0][0x390] ;  /* 0x0000e400ff0a7b82 */ /* 0x000f220000000a00 */
[----:B---3--:R-:W-:-:S06]  /*0ad0*/  IMAD.WIDE.U32 R4, R5, 0x4, R8 ;  /* 0x0000000405047825 */ /* 0x008fcc00078e0008 */
[----:B------:R-:W0:Y:S01]  /*0ae0*/  LDG.E R4, desc[UR16][R4.64] ;  /* 0x0000001004047981 */ /* 0x000e22000c1e1900 */
[----:B----4-:R-:W-:-:S06]  /*0af0*/  IMAD.WIDE R8, R13, 0x4, R10 ;  /* 0x000000040d087825 */ /* 0x010fcc00078e020a */
[----:B------:R-:W0:Y:S02]  /*0b00*/  LDG.E R8, desc[UR16][R8.64] ;  /* 0x0000001008087981 */ /* 0x000e24000c1e1900 */
[----:B012--5:R-:W-:-:S05]  /*0b10*/  FFMA R7, R4, R8, R7 ;  /* 0x0000000804077223 */ /* 0x027fca0000000007 */
[----:B------:R-:W-:Y:S01]  /*0b20*/  STG.E desc[UR16][R2.64], R7 ;  /* 0x0000000702007986 */ /* 0x000fe2000c101910 */
[----:B------:R-:W-:Y:S05]  /*0b30*/  EXIT ;  /* 0x000000000000794d */ /* 0x000fea0003800000 */
.L_x_4:
[----:B------:R-:W-:-:S00]  /*0b40*/  BRA `(.L_x_4) ;  /* 0xfffffffc00fc7947 */ /* 0x000fc0000383ffff */
[----:B------:R-:W-:-:S00]  /*0b50*/  NOP ;  /* 0x0000000000007918 */ /* 0x000fc00000000000 */
        /* <DEDUP_REMOVED lines=10> */
.L_x_5:


//--------------------- .nv.shared.reserved.0     --------------------------
	.section	.nv.shared.reserved.0,"aw",@nobits
	.weak		__nv_reservedSMEM_offset_0_alias
	.size		__nv_reservedSMEM_offset_0_alias, 0, 64
	.other		__nv_reservedSMEM_offset_0_alias,@"STO_CUDA_RESERVED_SHARED STV_DEFAULT"
__nv_reservedSMEM_offset_0_alias:
	.zero		0
	.zero		64


//--------------------- .nv.constant0._Z8multiplyiiPfS_S_ --------------------------
	.section	.nv.constant0._Z8multiplyiiPfS_S_,"a",@progbits
	.sectionflags	@""
	.align	4
.nv.constant0._Z8multiplyiiPfS_S_:
	.zero		928


//--------------------- SYMBOLS --------------------------

	.type		.nv.reservedSmem.offset0,@object
	.size		.nv.reservedSmem.offset0,0x4
